//
// Generated by NVIDIA NVVM Compiler
//
// Compiler Build ID: CL-36424714
// Cuda compilation tools, release 13.0, V13.0.88
// Based on NVVM 20.0.0
//

.version 9.0
.target sm_100
.address_size 64

	// .globl	_Z26persistent_consumer_kernelPhPVjPVN8gpuqueue6device18DeviceControlBlockEjj

.visible .entry _Z26persistent_consumer_kernelPhPVjPVN8gpuqueue6device18DeviceControlBlockEjj(
	.param .u64 .ptr .align 1 _Z26persistent_consumer_kernelPhPVjPVN8gpuqueue6device18DeviceControlBlockEjj_param_0,
	.param .u64 .ptr .align 1 _Z26persistent_consumer_kernelPhPVjPVN8gpuqueue6device18DeviceControlBlockEjj_param_1,
	.param .u64 .ptr .align 1 _Z26persistent_consumer_kernelPhPVjPVN8gpuqueue6device18DeviceControlBlockEjj_param_2,
	.param .u32 _Z26persistent_consumer_kernelPhPVjPVN8gpuqueue6device18DeviceControlBlockEjj_param_3,
	.param .u32 _Z26persistent_consumer_kernelPhPVjPVN8gpuqueue6device18DeviceControlBlockEjj_param_4
)
{
	.reg .pred 	%p<24>;
	.reg .b32 	%r<38>;
	.reg .b64 	%rd<18>;

	ld.param.u64 	%rd7, [_Z26persistent_consumer_kernelPhPVjPVN8gpuqueue6device18DeviceControlBlockEjj_param_1];
	ld.param.u64 	%rd8, [_Z26persistent_consumer_kernelPhPVjPVN8gpuqueue6device18DeviceControlBlockEjj_param_2];
	ld.param.u32 	%r7, [_Z26persistent_consumer_kernelPhPVjPVN8gpuqueue6device18DeviceControlBlockEjj_param_3];
	cvta.to.global.u64 	%rd1, %rd7;
	cvta.to.global.u64 	%rd2, %rd8;
	mov.u32 	%r8, %tid.x;
	mov.u32 	%r9, %ctaid.x;
	or.b32  	%r10, %r8, %r9;
	setp.ne.s32 	%p1, %r10, 0;
	@%p1 bra 	$L__BB0_32;
	ld.volatile.global.u32 	%r11, [%rd2+128];
	setp.ne.s32 	%p2, %r11, 0;
	@%p2 bra 	$L__BB0_32;
	and.b32  	%r1, %r7, 3;
	and.b32  	%r2, %r7, -4;
	neg.s32 	%r3, %r2;
	add.s64 	%rd3, %rd1, 8;
$L__BB0_3:
	setp.eq.s32 	%p3, %r7, 0;
	@%p3 bra 	$L__BB0_31;
	setp.lt.u32 	%p4, %r7, 4;
	mov.b32 	%r37, 0;
	@%p4 bra 	$L__BB0_19;
	mov.u64 	%rd17, %rd3;
	mov.u32 	%r36, %r3;
$L__BB0_6:
	ld.volatile.global.u32 	%r13, [%rd17+-8];
	setp.ne.s32 	%p5, %r13, 1;
	@%p5 bra 	$L__BB0_9;
	atom.relaxed.global.cas.b32 	%r14, [%rd17+-8], 1, 2;
	setp.ne.s32 	%p6, %r14, 1;
	@%p6 bra 	$L__BB0_9;
	membar.sys;
	membar.gl;
	atom.global.exch.b32 	%r15, [%rd17+-8], 3;
	atom.global.add.u64 	%rd9, [%rd2+192], 1;
	membar.sys;
$L__BB0_9:
	ld.volatile.global.u32 	%r16, [%rd17+-4];
	setp.ne.s32 	%p7, %r16, 1;
	@%p7 bra 	$L__BB0_12;
	atom.relaxed.global.cas.b32 	%r17, [%rd17+-4], 1, 2;
	setp.ne.s32 	%p8, %r17, 1;
	@%p8 bra 	$L__BB0_12;
	membar.sys;
	membar.gl;
	atom.global.exch.b32 	%r18, [%rd17+-4], 3;
	atom.global.add.u64 	%rd10, [%rd2+192], 1;
	membar.sys;
$L__BB0_12:
	ld.volatile.global.u32 	%r19, [%rd17];
	setp.ne.s32 	%p9, %r19, 1;
	@%p9 bra 	$L__BB0_15;
	atom.relaxed.global.cas.b32 	%r20, [%rd17], 1, 2;
	setp.ne.s32 	%p10, %r20, 1;
	@%p10 bra 	$L__BB0_15;
	membar.sys;
	membar.gl;
	atom.global.exch.b32 	%r21, [%rd17], 3;
	atom.global.add.u64 	%rd11, [%rd2+192], 1;
	membar.sys;
$L__BB0_15:
	ld.volatile.global.u32 	%r22, [%rd17+4];
	setp.ne.s32 	%p11, %r22, 1;
	@%p11 bra 	$L__BB0_18;
	atom.relaxed.global.cas.b32 	%r23, [%rd17+4], 1, 2;
	setp.ne.s32 	%p12, %r23, 1;
	@%p12 bra 	$L__BB0_18;
	membar.sys;
	membar.gl;
	atom.global.exch.b32 	%r24, [%rd17+4], 3;
	atom.global.add.u64 	%rd12, [%rd2+192], 1;
	membar.sys;
$L__BB0_18:
	add.s32 	%r36, %r36, 4;
	add.s64 	%rd17, %rd17, 16;
	setp.ne.s32 	%p13, %r36, 0;
	mov.u32 	%r37, %r2;
	@%p13 bra 	$L__BB0_6;
$L__BB0_19:
	setp.eq.s32 	%p14, %r1, 0;
	@%p14 bra 	$L__BB0_31;
	mul.wide.u32 	%rd13, %r37, 4;
	add.s64 	%rd6, %rd1, %rd13;
	ld.volatile.global.u32 	%r25, [%rd6];
	setp.ne.s32 	%p15, %r25, 1;
	@%p15 bra 	$L__BB0_23;
	atom.relaxed.global.cas.b32 	%r26, [%rd6], 1, 2;
	setp.ne.s32 	%p16, %r26, 1;
	@%p16 bra 	$L__BB0_23;
	membar.sys;
	membar.gl;
	atom.global.exch.b32 	%r27, [%rd6], 3;
	atom.global.add.u64 	%rd14, [%rd2+192], 1;
	membar.sys;
$L__BB0_23:
	setp.eq.s32 	%p17, %r1, 1;
	@%p17 bra 	$L__BB0_31;
	ld.volatile.global.u32 	%r28, [%rd6+4];
	setp.ne.s32 	%p18, %r28, 1;
	@%p18 bra 	$L__BB0_27;
	atom.relaxed.global.cas.b32 	%r29, [%rd6+4], 1, 2;
	setp.ne.s32 	%p19, %r29, 1;
	@%p19 bra 	$L__BB0_27;
	membar.sys;
	membar.gl;
	atom.global.exch.b32 	%r30, [%rd6+4], 3;
	atom.global.add.u64 	%rd15, [%rd2+192], 1;
	membar.sys;
$L__BB0_27:
	setp.eq.s32 	%p20, %r1, 2;
	@%p20 bra 	$L__BB0_31;
	ld.volatile.global.u32 	%r31, [%rd6+8];
	setp.ne.s32 	%p21, %r31, 1;
	@%p21 bra 	$L__BB0_31;
	atom.relaxed.global.cas.b32 	%r32, [%rd6+8], 1, 2;
	setp.ne.s32 	%p22, %r32, 1;
	@%p22 bra 	$L__BB0_31;
	membar.sys;
	membar.gl;
	atom.global.exch.b32 	%r33, [%rd6+8], 3;
	atom.global.add.u64 	%rd16, [%rd2+192], 1;
	membar.sys;
$L__BB0_31:
	mov.b32 	%r34, 100;
	// begin inline asm
	nanosleep.u32 %r34;
	// end inline asm
	ld.volatile.global.u32 	%r35, [%rd2+128];
	setp.eq.s32 	%p23, %r35, 0;
	@%p23 bra 	$L__BB0_3;
$L__BB0_32:
	ret;

}
	// .globl	gpuqueue_noop_kernel
.visible .entry gpuqueue_noop_kernel()
{


	ret;

}


// ===== COMPILED SASS (sm_100) =====

	.target	sm_100

	.elftype	@"ET_EXEC"


//--------------------- .note.nv.tkinfo           --------------------------
	.section	.note.nv.tkinfo,"",@"SHT_NOTE"
	.sectionflags	@"SHF_NOTE_NV_TKINFO"
	.tkinfo
        /*0018*/ 	.word	0x00000002
        /*0030*/ 	.string	""
        /*0030*/ 	.string	"ptxas"
        /*0030*/ 	.string	"Cuda compilation tools, release 13.0, V13.0.88"
        /*0030*/ 	.string	"Build cuda_13.0.r13.0/compiler.36424714_0"
        /*0030*/ 	.string	"-arch sm_100 -m 64 "



//--------------------- .note.nv.cuinfo           --------------------------
	.section	.note.nv.cuinfo,"",@"SHT_NOTE"
	.sectionflags	@"SHF_NOTE_NV_CUINFO"
        /*0018*/ 	.short	0x0002
        /*001a*/ 	.short	0x0064
        /*001c*/ 	.short	0x0082
	.zero		2


//--------------------- .nv.info                  --------------------------
	.section	.nv.info,"",@"SHT_CUDA_INFO"
	.align	4


	//----- nvinfo : EIATTR_REGCOUNT
	.align		4
        /*0000*/ 	.byte	0x04, 0x2f
        /*0002*/ 	.short	(.L_1 - .L_0)
	.align		4
.L_0:
        /*0004*/ 	.word	index@(_Z26persistent_consumer_kernelPhPVjPVN8gpuqueue6device18DeviceControlBlockEjj)
        /*0008*/ 	.word	0x0000000c


	//----- nvinfo : EIATTR_FRAME_SIZE
	.align		4
.L_1:
        /*000c*/ 	.byte	0x04, 0x11
        /*000e*/ 	.short	(.L_3 - .L_2)
	.align		4
.L_2:
        /*0010*/ 	.word	index@(_Z26persistent_consumer_kernelPhPVjPVN8gpuqueue6device18DeviceControlBlockEjj)
        /*0014*/ 	.word	0x00000000


	//----- nvinfo : EIATTR_REGCOUNT
	.align		4
.L_3:
        /*0018*/ 	.byte	0x04, 0x2f
        /*001a*/ 	.short	(.L_5 - .L_4)
	.align		4
.L_4:
        /*001c*/ 	.word	index@(gpuqueue_noop_kernel)
        /*0020*/ 	.word	0x00000004


	//----- nvinfo : EIATTR_FRAME_SIZE
	.align		4
.L_5:
        /*0024*/ 	.byte	0x04, 0x11
        /*0026*/ 	.short	(.L_7 - .L_6)
	.align		4
.L_6:
        /*0028*/ 	.word	index@(gpuqueue_noop_kernel)
        /*002c*/ 	.word	0x00000000


	//----- nvinfo : EIATTR_MIN_STACK_SIZE
	.align		4
.L_7:
        /*0030*/ 	.byte	0x04, 0x12
        /*0032*/ 	.short	(.L_9 - .L_8)
	.align		4
.L_8:
        /*0034*/ 	.word	index@(gpuqueue_noop_kernel)
        /*0038*/ 	.word	0x00000000


	//----- nvinfo : EIATTR_MIN_STACK_SIZE
	.align		4
.L_9:
        /*003c*/ 	.byte	0x04, 0x12
        /*003e*/ 	.short	(.L_11 - .L_10)
	.align		4
.L_10:
        /*0040*/ 	.word	index@(_Z26persistent_consumer_kernelPhPVjPVN8gpuqueue6device18DeviceControlBlockEjj)
        /*0044*/ 	.word	0x00000000
.L_11:


//--------------------- .nv.compat                --------------------------
	.section	.nv.compat,"",@"SHT_CUDA_COMPAT_INFO"
	.align	4
        /*0000*/ 	.byte	0x02, 0x09, 0x00, 0x00, 0x02, 0x02, 0x01, 0x00, 0x02, 0x05, 0x05, 0x00, 0x03, 0x07, 0x01, 0x01
        /*0010*/ 	.byte	0x02, 0x03, 0x00, 0x00, 0x02, 0x06, 0x01, 0x00, 0x04, 0x0b, 0x08, 0x00, 0x09, 0x00, 0x00, 0x00
        /*0020*/ 	.byte	0x00, 0x00, 0x00, 0x00


//--------------------- .nv.info.gpuqueue_noop_kernel --------------------------
	.section	.nv.info.gpuqueue_noop_kernel,"",@"SHT_CUDA_INFO"
	.sectionflags	@""
	.align	4


	//----- nvinfo : EIATTR_CUDA_API_VERSION
	.align		4
        /*0000*/ 	.byte	0x04, 0x37
        /*0002*/ 	.short	(.L_13 - .L_12)
.L_12:
        /*0004*/ 	.word	0x00000082


	//----- nvinfo : EIATTR_SPARSE_MMA_MASK
	.align		4
.L_13:
        /*0008*/ 	.byte	0x03, 0x50
        /*000a*/ 	.short	0x0000


	//----- nvinfo : EIATTR_MAXREG_COUNT
	.align		4
        /*000c*/ 	.byte	0x03, 0x1b
        /*000e*/ 	.short	0x00ff


	//----- nvinfo : EIATTR_MERCURY_ISA_VERSION
	.align		4
        /*0010*/ 	.byte	0x03, 0x5f
        /*0012*/ 	.short	0x0101


	//----- nvinfo : EIATTR_VRC_CTA_INIT_COUNT
	.align		4
        /*0014*/ 	.byte	0x02, 0x4a
	.zero		1
	.zero		1


	//----- nvinfo : EIATTR_EXIT_INSTR_OFFSETS
	.align		4
        /*0018*/ 	.byte	0x04, 0x1c
        /*001a*/ 	.short	(.L_15 - .L_14)


	//   ....[0]....
.L_14:
        /*001c*/ 	.word	0x00000010


	//----- nvinfo : EIATTR_SW_WAR
	.align		4
.L_15:
        /*0020*/ 	.byte	0x04, 0x36
        /*0022*/ 	.short	(.L_17 - .L_16)
.L_16:
        /*0024*/ 	.word	0x00000008
.L_17:


//--------------------- .nv.info._Z26persistent_consumer_kernelPhPVjPVN8gpuqueue6device18DeviceControlBlockEjj --------------------------
	.section	.nv.info._Z26persistent_consumer_kernelPhPVjPVN8gpuqueue6device18DeviceControlBlockEjj,"",@"SHT_CUDA_INFO"
	.sectionflags	@""
	.align	4


	//----- nvinfo : EIATTR_CUDA_API_VERSION
	.align		4
        /*0000*/ 	.byte	0x04, 0x37
        /*0002*/ 	.short	(.L_19 - .L_18)
.L_18:
        /*0004*/ 	.word	0x00000082


	//----- nvinfo : EIATTR_KPARAM_INFO
	.align		4
.L_19:
        /*0008*/ 	.byte	0x04, 0x17
        /*000a*/ 	.short	(.L_21 - .L_20)
.L_20:
        /*000c*/ 	.word	0x00000000
        /*0010*/ 	.short	0x0004
        /*0012*/ 	.short	0x001c
        /*0014*/ 	.byte	0x00, 0xf0, 0x11, 0x00


	//----- nvinfo : EIATTR_KPARAM_INFO
	.align		4
.L_21:
        /*0018*/ 	.byte	0x04, 0x17
        /*001a*/ 	.short	(.L_23 - .L_22)
.L_22:
        /*001c*/ 	.word	0x00000000
        /*0020*/ 	.short	0x0003
        /*0022*/ 	.short	0x0018
        /*0024*/ 	.byte	0x00, 0xf0, 0x11, 0x00


	//----- nvinfo : EIATTR_KPARAM_INFO
	.align		4
.L_23:
        /*0028*/ 	.byte	0x04, 0x17
        /*002a*/ 	.short	(.L_25 - .L_24)
.L_24:
        /*002c*/ 	.word	0x00000000
        /*0030*/ 	.short	0x0002
        /*0032*/ 	.short	0x0010
        /*0034*/ 	.byte	0x00, 0xf5, 0x21, 0x00


	//----- nvinfo : EIATTR_KPARAM_INFO
	.align		4
.L_25:
        /*0038*/ 	.byte	0x04, 0x17
        /*003a*/ 	.short	(.L_27 - .L_26)
.L_26:
        /*003c*/ 	.word	0x00000000
        /*0040*/ 	.short	0x0001
        /*0042*/ 	.short	0x0008
        /*0044*/ 	.byte	0x00, 0xf5, 0x21, 0x00


	//----- nvinfo : EIATTR_KPARAM_INFO
	.align		4
.L_27:
        /*0048*/ 	.byte	0x04, 0x17
        /*004a*/ 	.short	(.L_29 - .L_28)
.L_28:
        /*004c*/ 	.word	0x00000000
        /*0050*/ 	.short	0x0000
        /*0052*/ 	.short	0x0000
        /*0054*/ 	.byte	0x00, 0xf5, 0x21, 0x00


	//----- nvinfo : EIATTR_SPARSE_MMA_MASK
	.align		4
.L_29:
        /*0058*/ 	.byte	0x03, 0x50
        /*005a*/ 	.short	0x0000


	//----- nvinfo : EIATTR_MAXREG_COUNT
	.align		4
        /*005c*/ 	.byte	0x03, 0x1b
        /*005e*/ 	.short	0x00ff


	//----- nvinfo : EIATTR_MERCURY_ISA_VERSION
	.align		4
        /*0060*/ 	.byte	0x03, 0x5f
        /*0062*/ 	.short	0x0101


	//----- nvinfo : EIATTR_INT_WARP_WIDE_INSTR_OFFSETS
	.align		4
        /*0064*/ 	.byte	0x04, 0x31
        /*0066*/ 	.short	(.L_31 - .L_30)


	//   ....[0]....
.L_30:
        /*0068*/ 	.word	0x00000330


	//   ....[1]....
        /*006c*/ 	.word	0x00000570


	//   ....[2]....
        /*0070*/ 	.word	0x000007b0


	//   ....[3]....
        /*0074*/ 	.word	0x000009f0


	//   ....[4]....
        /*0078*/ 	.word	0x00000cb0


	//   ....[5]....
        /*007c*/ 	.word	0x00000f10


	//   ....[6]....
        /*0080*/ 	.word	0x00001170


	//----- nvinfo : EIATTR_VRC_CTA_INIT_COUNT
	.align		4
.L_31:
        /*0084*/ 	.byte	0x02, 0x4a
	.zero		1
	.zero		1


	//----- nvinfo : EIATTR_EXIT_INSTR_OFFSETS
	.align		4
        /*0088*/ 	.byte	0x04, 0x1c
        /*008a*/ 	.short	(.L_33 - .L_32)


	//   ....[0]....
.L_32:
        /*008c*/ 	.word	0x00000040


	//   ....[1]....
        /*0090*/ 	.word	0x000000e0


	//   ....[2]....
        /*0094*/ 	.word	0x000012e0


	//----- nvinfo : EIATTR_CRS_STACK_SIZE
	.align		4
.L_33:
        /*0098*/ 	.byte	0x04, 0x1e
        /*009a*/ 	.short	(.L_35 - .L_34)
.L_34:
        /*009c*/ 	.word	0x00000000


	//----- nvinfo : EIATTR_CBANK_PARAM_SIZE
	.align		4
.L_35:
        /*00a0*/ 	.byte	0x03, 0x19
        /*00a2*/ 	.short	0x0020


	//----- nvinfo : EIATTR_PARAM_CBANK
	.align		4
        /*00a4*/ 	.byte	0x04, 0x0a
        /*00a6*/ 	.short	(.L_37 - .L_36)
	.align		4
.L_36:
        /*00a8*/ 	.word	index@(.nv.constant0._Z26persistent_consumer_kernelPhPVjPVN8gpuqueue6device18DeviceControlBlockEjj)
        /*00ac*/ 	.short	0x0380
        /*00ae*/ 	.short	0x0020


	//----- nvinfo : EIATTR_SW_WAR
	.align		4
.L_37:
        /*00b0*/ 	.byte	0x04, 0x36
        /*00b2*/ 	.short	(.L_39 - .L_38)
.L_38:
        /*00b4*/ 	.word	0x00000008
.L_39:


//--------------------- .nv.callgraph             --------------------------
	.section	.nv.callgraph,"",@"SHT_CUDA_CALLGRAPH"
	.align	4
	.sectionentsize	8
	.align		4
        /*0000*/ 	.word	0x00000000
	.align		4
        /*0004*/ 	.word	0xffffffff
	.align		4
        /*0008*/ 	.word	0x00000000
	.align		4
        /*000c*/ 	.word	0xfffffffe
	.align		4
        /*0010*/ 	.word	0x00000000
	.align		4
        /*0014*/ 	.word	0xfffffffd
	.align		4
        /*0018*/ 	.word	0x00000000
	.align		4
        /*001c*/ 	.word	0xfffffffc


//--------------------- .text.gpuqueue_noop_kernel --------------------------
	.section	.text.gpuqueue_noop_kernel,"ax",@progbits
	.align	128
        .global         gpuqueue_noop_kernel
        .type           gpuqueue_noop_kernel,@function
        .size           gpuqueue_noop_kernel,(.L_x_19 - gpuqueue_noop_kernel)
        .other          gpuqueue_noop_kernel,@"STO_CUDA_ENTRY STV_DEFAULT"
gpuqueue_noop_kernel:
.text.gpuqueue_noop_kernel:
[----:B------:R-:W-:Y:S01]  /*0000*/  LDC R1, c[0x0][0x37c] ;  /* 0x0000df00ff017b82 */ /* 0x000fe20000000800 */
[----:B------:R-:W-:Y:S05]  /*0010*/  EXIT ;  /* 0x000000000000794d */ /* 0x000fea0003800000 */
.L_x_0:
[----:B------:R-:W-:-:S00]  /*0020*/  BRA `(.L_x_0) ;  /* 0xfffffffc00fc7947 */ /* 0x000fc0000383ffff */
[----:B------:R-:W-:-:S00]  /*0030*/  NOP ;  /* 0x0000000000007918 */ /* 0x000fc00000000000 */
        /* <DEDUP_REMOVED lines=12> */
.L_x_19:


//--------------------- .text._Z26persistent_consumer_kernelPhPVjPVN8gpuqueue6device18DeviceControlBlockEjj --------------------------
	.section	.text._Z26persistent_consumer_kernelPhPVjPVN8gpuqueue6device18DeviceControlBlockEjj,"ax",@progbits
	.align	128
        .global         _Z26persistent_consumer_kernelPhPVjPVN8gpuqueue6device18DeviceControlBlockEjj
        .type           _Z26persistent_consumer_kernelPhPVjPVN8gpuqueue6device18DeviceControlBlockEjj,@function
        .size           _Z26persistent_consumer_kernelPhPVjPVN8gpuqueue6device18DeviceControlBlockEjj,(.L_x_20 - _Z26persistent_consumer_kernelPhPVjPVN8gpuqueue6device18DeviceControlBlockEjj)
        .other          _Z26persistent_consumer_kernelPhPVjPVN8gpuqueue6device18DeviceControlBlockEjj,@"STO_CUDA_ENTRY STV_DEFAULT"
_Z26persistent_consumer_kernelPhPVjPVN8gpuqueue6device18DeviceControlBlockEjj:
.text._Z26persistent_consumer_kernelPhPVjPVN8gpuqueue6device18DeviceControlBlockEjj:
[----:B------:R-:W-:Y:S01]  /*0000*/  LDC R1, c[0x0][0x37c] ;  /* 0x0000df00ff017b82 */ /* 0x000fe20000000800 */
[----:B------:R-:W0:Y:S07]  /*0010*/  S2R R0, SR_TID.X ;  /* 0x0000000000007919 */ /* 0x000e2e0000002100 */
[----:B------:R-:W0:Y:S02]  /*0020*/  S2UR UR4, SR_CTAID.X ;  /* 0x00000000000479c3 */ /* 0x000e240000002500 */
[----:B0-----:R-:W-:-:S13]  /*0030*/  LOP3.LUT P0, RZ, R0, UR4, RZ, 0xfc, !PT ;  /* 0x0000000400ff7c12 */ /* 0x001fda000f80fcff */
[----:B------:R-:W-:Y:S05]  /*0040*/  @P0 EXIT ;  /* 0x000000000000094d */ /* 0x000fea0003800000 */
[----:B------:R-:W0:Y:S01]  /*0050*/  LDC.64 R4, c[0x0][0x390] ;  /* 0x0000e400ff047b82 */ /* 0x000e220000000a00 */
[----:B------:R-:W0:Y:S01]  /*0060*/  LDCU.64 UR10, c[0x0][0x358] ;  /* 0x00006b00ff0a77ac */ /* 0x000e220008000a00 */
[----:B------:R-:W1:Y:S01]  /*0070*/  LDCU.64 UR4, c[0x0][0x390] ;  /* 0x00007200ff0477ac */ /* 0x000e620008000a00 */
[----:B0-----:R-:W2:Y:S01]  /*0080*/  LDG.E.STRONG.SYS R4, desc[UR10][R4.64+0x80] ;  /* 0x0000800a04047981 */ /* 0x001ea2000c1f5900 */
[----:B-1----:R-:W-:-:S04]  /*0090*/  UIADD3 UR4, UP0, UPT, UR4, 0x80, URZ ;  /* 0x0000008004047890 */ /* 0x002fc8000ff1e0ff */
[----:B------:R-:W-:Y:S02]  /*00a0*/  UIADD3.X UR5, UPT, UPT, URZ, UR5, URZ, UP0, !UPT ;  /* 0x00000005ff057290 */ /* 0x000fe400087fe4ff */
[----:B------:R-:W-:-:S04]  /*00b0*/  IMAD.U32 R2, RZ, RZ, UR4 ;  /* 0x00000004ff027e24 */ /* 0x000fc8000f8e00ff */
[----:B------:R-:W-:Y:S01]  /*00c0*/  IMAD.U32 R3, RZ, RZ, UR5 ;  /* 0x00000005ff037e24 */ /* 0x000fe2000f8e00ff */
[----:B--2---:R-:W-:-:S13]  /*00d0*/  ISETP.NE.AND P0, PT, R4, RZ, PT ;  /* 0x000000ff0400720c */ /* 0x004fda0003f05270 */
[----:B------:R-:W-:Y:S05]  /*00e0*/  @P0 EXIT ;  /* 0x000000000000094d */ /* 0x000fea0003800000 */
[----:B------:R-:W0:Y:S01]  /*00f0*/  LDCU.64 UR12, c[0x0][0x388] ;  /* 0x00007100ff0c77ac */ /* 0x000e220008000a00 */
[----:B------:R-:W1:Y:S01]  /*0100*/  LDCU UR5, c[0x0][0x398] ;  /* 0x00007300ff0577ac */ /* 0x000e620008000800 */
[----:B0-----:R-:W-:Y:S02]  /*0110*/  UIADD3 UR12, UP0, UPT, UR12, 0x8, URZ ;  /* 0x000000080c0c7890 */ /* 0x001fe4000ff1e0ff */
[----:B-1----:R-:W-:Y:S02]  /*0120*/  ULOP3.LUT UR15, UR5, 0xfffffffc, URZ, 0xc0, !UPT ;  /* 0xfffffffc050f7892 */ /* 0x002fe4000f8ec0ff */
[----:B------:R-:W-:Y:S02]  /*0130*/  ULOP3.LUT UR5, UR5, 0x3, URZ, 0xc0, !UPT ;  /* 0x0000000305057892 */ /* 0x000fe4000f8ec0ff */
[----:B------:R-:W-:Y:S02]  /*0140*/  UIADD3.X UR13, UPT, UPT, URZ, UR13, URZ, UP0, !UPT ;  /* 0x0000000dff0d7290 */ /* 0x000fe400087fe4ff */
[----:B------:R-:W-:-:S12]  /*0150*/  UIADD3 UR14, UPT, UPT, -UR15, URZ, URZ ;  /* 0x000000ff0f0e7290 */ /* 0x000fd8000fffe1ff */
.L_x_17:
[----:B------:R-:W0:Y:S02]  /*0160*/  LDCU UR4, c[0x0][0x398] ;  /* 0x00007300ff0477ac */ /* 0x000e240008000800 */
[----:B0-----:R-:W-:-:S09]  /*0170*/  UISETP.NE.AND UP0, UPT, UR4, URZ, UPT ;  /* 0x000000ff0400728c */ /* 0x001fd2000bf05270 */
[----:B-----5:R-:W-:Y:S05]  /*0180*/  BRA.U !UP0, `(.L_x_1) ;  /* 0x0000001108407547 */ /* 0x020fea000b800000 */
[----:B------:R-:W-:Y:S01]  /*0190*/  UISETP.GE.U32.AND UP0, UPT, UR4, 0x4, UPT ;  /* 0x000000040400788c */ /* 0x000fe2000bf06070 */
[----:B------:R-:W-:-:S08]  /*01a0*/  IMAD.MOV.U32 R7, RZ, RZ, RZ ;  /* 0x000000ffff077224 */ /* 0x000fd000078e00ff */
[----:B------:R-:W-:Y:S05]  /*01b0*/  BRA.U !UP0, `(.L_x_2) ;  /* 0x0000000908647547 */ /* 0x000fea000b800000 */
[----:B------:R-:W-:Y:S01]  /*01c0*/  MOV R4, UR12 ;  /* 0x0000000c00047c02 */ /* 0x000fe20008000f00 */
[----:B------:R-:W-:Y:S01]  /*01d0*/  IMAD.U32 R5, RZ, RZ, UR13 ;  /* 0x0000000dff057e24 */ /* 0x000fe2000f8e00ff */
[----:B------:R-:W-:-:S06]  /*01e0*/  UMOV UR8, UR14 ;  /* 0x0000000e00087c82 */ /* 0x000fcc0008000000 */
.L_x_11:
[----:B------:R-:W2:Y:S01]  /*01f0*/  LDG.E.STRONG.SYS R0, desc[UR10][R4.64+-0x8] ;  /* 0xfffff80a04007981 */ /* 0x000ea2000c1f5900 */
[----:B------:R-:W-:-:S04]  /*0200*/  UIADD3 UR8, UPT, UPT, UR8, 0x4, URZ ;  /* 0x0000000408087890 */ /* 0x000fc8000fffe0ff */
[----:B------:R-:W-:Y:S01]  /*0210*/  UISETP.NE.AND UP0, UPT, UR8, URZ, UPT ;  /* 0x000000ff0800728c */ /* 0x000fe2000bf05270 */
[----:B--2---:R-:W-:-:S13]  /*0220*/  ISETP.NE.AND P0, PT, R0, 0x1, PT ;  /* 0x000000010000780c */ /* 0x004fda0003f05270 */
[----:B-----5:R-:W-:Y:S05]  /*0230*/  @P0 BRA `(.L_x_3) ;  /* 0x0000000000840947 */ /* 0x020fea0003800000 */
[----:B------:R-:W-:Y:S02]  /*0240*/  IMAD.MOV.U32 R6, RZ, RZ, 0x1 ;  /* 0x00000001ff067424 */ /* 0x000fe400078e00ff */
[----:B------:R-:W-:-:S05]  /*0250*/  IMAD.MOV.U32 R7, RZ, RZ, 0x2 ;  /* 0x00000002ff077424 */ /* 0x000fca00078e00ff */
[----:B------:R-:W2:Y:S01]  /*0260*/  ATOMG.E.CAS.STRONG.GPU PT, R0, [R4+-0x8], R6, R7 ;  /* 0xfffff806040073a9 */ /* 0x000ea200001ee107 */
[----:B------:R-:W-:Y:S01]  /*0270*/  BSSY.RECONVERGENT B0, `(.L_x_3) ;  /* 0x000001d000007945 */ /* 0x000fe20003800200 */
[----:B--2---:R-:W-:-:S13]  /*0280*/  ISETP.NE.AND P0, PT, R0, 0x1, PT ;  /* 0x000000010000780c */ /* 0x004fda0003f05270 */
[----:B------:R-:W-:Y:S05]  /*0290*/  @P0 BRA `(.L_x_4) ;  /* 0x0000000000680947 */ /* 0x000fea0003800000 */
[----:B------:R-:W0:Y:S01]  /*02a0*/  S2R R0, SR_LANEID ;  /* 0x0000000000007919 */ /* 0x000e220000000000 */
[----:B------:R-:W-:Y:S06]  /*02b0*/  MEMBAR.SC.SYS ;  /* 0x0000000000007992 */ /* 0x000fec0000003000 */
[----:B------:R-:W-:-:S00]  /*02c0*/  ERRBAR ;  /* 0x00000000000079ab */ /* 0x000fc00000000000 */
[----:B------:R-:W-:Y:S06]  /*02d0*/  CGAERRBAR ;  /* 0x00000000000075ab */ /* 0x000fec0000000000 */
[----:B------:R-:W-:Y:S01]  /*02e0*/  CCTL.IVALL ;  /* 0x00000000ff00798f */ /* 0x000fe20002000000 */
[----:B------:R-:W-:Y:S06]  /*02f0*/  MEMBAR.SC.GPU ;  /* 0x0000000000007992 */ /* 0x000fec0000002000 */
[----:B------:R-:W-:-:S00]  /*0300*/  ERRBAR ;  /* 0x00000000000079ab */ /* 0x000fc00000000000 */
[----:B------:R-:W-:Y:S06]  /*0310*/  CGAERRBAR ;  /* 0x00000000000075ab */ /* 0x000fec0000000000 */
[----:B------:R-:W-:Y:S01]  /*0320*/  CCTL.IVALL ;  /* 0x00000000ff00798f */ /* 0x000fe20002000000 */
[----:B------:R-:W-:Y:S01]  /*0330*/  VOTEU.ANY UR4, UPT, PT ;  /* 0x0000000000047886 */ /* 0x000fe200038e0100 */
[----:B------:R-:W-:Y:S01]  /*0340*/  HFMA2 R9, -RZ, RZ, 0, 1.78813934326171875e-07 ;  /* 0x00000003ff097431 */ /* 0x000fe200000001ff */
[----:B------:R-:W-:Y:S02]  /*0350*/  UPOPC UR6, UR4 ;  /* 0x00000004000672bf */ /* 0x000fe40008000000 */
[----:B------:R-:W-:-:S02]  /*0360*/  UFLO.U32 UR9, UR4 ;  /* 0x00000004000972bd */ /* 0x000fc400080e0000 */
[----:B------:R-:W-:Y:S01]  /*0370*/  UIMAD.WIDE.U32 UR6, UR6, 0x1, URZ ;  /* 0x00000001060678a5 */ /* 0x000fe2000f8e00ff */
[----:B------:R-:W-:Y:S01]  /*0380*/  UMOV UR4, URZ ;  /* 0x000000ff00047c82 */ /* 0x000fe20008000000 */
[----:B------:R1:W5:Y:S02]  /*0390*/  ATOMG.E.EXCH.STRONG.GPU PT, RZ, desc[UR10][R4.64+-0x8], R9 ;  /* 0xfffff80904ff79a8 */ /* 0x000364000c1ef10a */
[----:B0-----:R-:W-:Y:S01]  /*03a0*/  ISETP.EQ.U32.AND P0, PT, R0, UR9, PT ;  /* 0x0000000900007c0c */ /* 0x001fe2000bf02070 */
[----:B------:R-:W-:Y:S02]  /*03b0*/  UIADD3 UR4, UPT, UPT, UR7, UR4, URZ ;  /* 0x0000000407047290 */ /* 0x000fe4000fffe0ff */
[----:B------:R-:W-:Y:S02]  /*03c0*/  IMAD.U32 R7, RZ, RZ, UR7 ;  /* 0x00000007ff077e24 */ /* 0x000fe4000f8e00ff */
[----:B------:R-:W-:Y:S02]  /*03d0*/  IMAD.U32 R6, RZ, RZ, UR6 ;  /* 0x00000006ff067e24 */ /* 0x000fe4000f8e00ff */
[----:B------:R-:W-:-:S06]  /*03e0*/  IMAD.U32 R7, RZ, RZ, UR4 ;  /* 0x00000004ff077e24 */ /* 0x000fcc000f8e00ff */
[----:B------:R1:W5:Y:S01]  /*03f0*/  @P0 ATOMG.E.ADD.64.STRONG.GPU PT, RZ, desc[UR10][R2.64+0x40], R6 ;  /* 0x8000400602ff09a8 */ /* 0x00036200081ef50a */
[----:B------:R-:W-:Y:S06]  /*0400*/  MEMBAR.SC.SYS ;  /* 0x0000000000007992 */ /* 0x000fec0000003000 */
[----:B------:R-:W-:-:S00]  /*0410*/  ERRBAR ;  /* 0x00000000000079ab */ /* 0x000fc00000000000 */
[----:B------:R-:W-:Y:S06]  /*0420*/  CGAERRBAR ;  /* 0x00000000000075ab */ /* 0x000fec0000000000 */
[----:B-1----:R-:W-:Y:S01]  /*0430*/  CCTL.IVALL ;  /* 0x00000000ff00798f */ /* 0x002fe20002000000 */
.L_x_4:
[----:B------:R-:W-:Y:S05]  /*0440*/  BSYNC.RECONVERGENT B0 ;  /* 0x0000000000007941 */ /* 0x000fea0003800200 */
.L_x_3:
[----:B------:R-:W2:Y:S02]  /*0450*/  LDG.E.STRONG.SYS R0, desc[UR10][R4.64+-0x4] ;  /* 0xfffffc0a04007981 */ /* 0x000ea4000c1f5900 */
[----:B--2---:R-:W-:-:S13]  /*0460*/  ISETP.NE.AND P0, PT, R0, 0x1, PT ;  /* 0x000000010000780c */ /* 0x004fda0003f05270 */
[----:B------:R-:W-:Y:S05]  /*0470*/  @P0 BRA `(.L_x_5) ;  /* 0x0000000000840947 */ /* 0x000fea0003800000 */
[----:B------:R-:W-:Y:S01]  /*0480*/  MOV R6, 0x1 ;  /* 0x0000000100067802 */ /* 0x000fe20000000f00 */
        /* <DEDUP_REMOVED lines=15> */
[----:B------:R-:W-:Y:S01]  /*0580*/  IMAD.MOV.U32 R9, RZ, RZ, 0x3 ;  /* 0x00000003ff097424 */ /* 0x000fe200078e00ff */
[----:B------:R-:W-:Y:S02]  /*0590*/  UPOPC UR6, UR4 ;  /* 0x00000004000672bf */ /* 0x000fe40008000000 */
[----:B------:R-:W-:-:S02]  /*05a0*/  UFLO.U32 UR9, UR4 ;  /* 0x00000004000972bd */ /* 0x000fc400080e0000 */
[----:B------:R-:W-:Y:S01]  /*05b0*/  UIMAD.WIDE.U32 UR6, UR6, 0x1, URZ ;  /* 0x00000001060678a5 */ /* 0x000fe2000f8e00ff */
[----:B------:R1:W5:Y:S01]  /*05c0*/  ATOMG.E.EXCH.STRONG.GPU PT, RZ, desc[UR10][R4.64+-0x4], R9 ;  /* 0xfffffc0904ff79a8 */ /* 0x000362000c1ef10a */
[----:B------:R-:W-:Y:S02]  /*05d0*/  UMOV UR4, URZ ;  /* 0x000000ff00047c82 */ /* 0x000fe40008000000 */
[----:B0-----:R-:W-:Y:S01]  /*05e0*/  ISETP.EQ.U32.AND P0, PT, R0, UR9, PT ;  /* 0x0000000900007c0c */ /* 0x001fe2000bf02070 */
[----:B------:R-:W-:Y:S02]  /*05f0*/  UIADD3 UR4, UPT, UPT, UR7, UR4, URZ ;  /* 0x0000000407047290 */ /* 0x000fe4000fffe0ff */
[----:B------:R-:W-:Y:S01]  /*0600*/  MOV R7, UR7 ;  /* 0x0000000700077c02 */ /* 0x000fe20008000f00 */
[----:B------:R-:W-:-:S03]  /*0610*/  IMAD.U32 R6, RZ, RZ, UR6 ;  /* 0x00000006ff067e24 */ /* 0x000fc6000f8e00ff */
[----:B------:R-:W-:-:S06]  /*0620*/  IMAD.U32 R7, RZ, RZ, UR4 ;  /* 0x00000004ff077e24 */ /* 0x000fcc000f8e00ff */
[----:B------:R1:W5:Y:S01]  /*0630*/  @P0 ATOMG.E.ADD.64.STRONG.GPU PT, RZ, desc[UR10][R2.64+0x40], R6 ;  /* 0x8000400602ff09a8 */ /* 0x00036200081ef50a */
[----:B------:R-:W-:Y:S06]  /*0640*/  MEMBAR.SC.SYS ;  /* 0x0000000000007992 */ /* 0x000fec0000003000 */
[----:B------:R-:W-:-:S00]  /*0650*/  ERRBAR ;  /* 0x00000000000079ab */ /* 0x000fc00000000000 */
[----:B------:R-:W-:Y:S06]  /*0660*/  CGAERRBAR ;  /* 0x00000000000075ab */ /* 0x000fec0000000000 */
[----:B-1----:R-:W-:Y:S01]  /*0670*/  CCTL.IVALL ;  /* 0x00000000ff00798f */ /* 0x002fe20002000000 */
.L_x_6:
[----:B------:R-:W-:Y:S05]  /*0680*/  BSYNC.RECONVERGENT B0 ;  /* 0x0000000000007941 */ /* 0x000fea0003800200 */
.L_x_5:
[----:B------:R-:W2:Y:S02]  /*0690*/  LDG.E.STRONG.SYS R0, desc[UR10][R4.64] ;  /* 0x0000000a04007981 */ /* 0x000ea4000c1f5900 */
[----:B--2---:R-:W-:-:S13]  /*06a0*/  ISETP.NE.AND P0, PT, R0, 0x1, PT ;  /* 0x000000010000780c */ /* 0x004fda0003f05270 */
[----:B------:R-:W-:Y:S05]  /*06b0*/  @P0 BRA `(.L_x_7) ;  /* 0x0000000000840947 */ /* 0x000fea0003800000 */
[----:B------:R-:W-:Y:S02]  /*06c0*/  IMAD.MOV.U32 R6, RZ, RZ, 0x1 ;  /* 0x00000001ff067424 */ /* 0x000fe400078e00ff */
[----:B------:R-:W-:-:S05]  /*06d0*/  IMAD.MOV.U32 R7, RZ, RZ, 0x2 ;  /* 0x00000002ff077424 */ /* 0x000fca00078e00ff */
[----:B------:R-:W2:Y:S01]  /*06e0*/  ATOMG.E.CAS.STRONG.GPU PT, R0, [R4], R6, R7 ;  /* 0x00000006040073a9 */ /* 0x000ea200001ee107 */
        /* <DEDUP_REMOVED lines=29> */
.L_x_8:
[----:B------:R-:W-:Y:S05]  /*08c0*/  BSYNC.RECONVERGENT B0 ;  /* 0x0000000000007941 */ /* 0x000fea0003800200 */
.L_x_7:
[----:B------:R-:W2:Y:S02]  /*08d0*/  LDG.E.STRONG.SYS R0, desc[UR10][R4.64+0x4] ;  /* 0x0000040a04007981 */ /* 0x000ea4000c1f5900 */
[----:B--2---:R-:W-:-:S13]  /*08e0*/  ISETP.NE.AND P0, PT, R0, 0x1, PT ;  /* 0x000000010000780c */ /* 0x004fda0003f05270 */
[----:B------:R-:W-:Y:S05]  /*08f0*/  @P0 BRA `(.L_x_9) ;  /* 0x0000000000840947 */ /* 0x000fea0003800000 */
[----:B------:R-:W-:Y:S01]  /*0900*/  MOV R6, 0x1 ;  /* 0x0000000100067802 */ /* 0x000fe20000000f00 */
[----:B------:R-:W-:-:S05]  /*0910*/  IMAD.MOV.U32 R7, RZ, RZ, 0x2 ;  /* 0x00000002ff077424 */ /* 0x000fca00078e00ff */
[----:B------:R-:W2:Y:S01]  /*0920*/  ATOMG.E.CAS.STRONG.GPU PT, R0, [R4+0x4], R6, R7 ;  /* 0x00000406040073a9 */ /* 0x000ea200001ee107 */
        /* <DEDUP_REMOVED lines=21> */
[----:B------:R-:W-:Y:S01]  /*0a80*/  IMAD.U32 R7, RZ, RZ, UR7 ;  /* 0x00000007ff077e24 */ /* 0x000fe2000f8e00ff */
[----:B------:R-:W-:-:S03]  /*0a90*/  MOV R6, UR6 ;  /* 0x0000000600067c02 */ /* 0x000fc60008000f00 */
[----:B------:R-:W-:-:S06]  /*0aa0*/  IMAD.U32 R7, RZ, RZ, UR4 ;  /* 0x00000004ff077e24 */ /* 0x000fcc000f8e00ff */
[----:B------:R1:W5:Y:S01]  /*0ab0*/  @P0 ATOMG.E.ADD.64.STRONG.GPU PT, RZ, desc[UR10][R2.64+0x40], R6 ;  /* 0x8000400602ff09a8 */ /* 0x00036200081ef50a */
[----:B------:R-:W-:Y:S06]  /*0ac0*/  MEMBAR.SC.SYS ;  /* 0x0000000000007992 */ /* 0x000fec0000003000 */
[----:B------:R-:W-:-:S00]  /*0ad0*/  ERRBAR ;  /* 0x00000000000079ab */ /* 0x000fc00000000000 */
[----:B------:R-:W-:Y:S06]  /*0ae0*/  CGAERRBAR ;  /* 0x00000000000075ab */ /* 0x000fec0000000000 */
[----:B-1----:R-:W-:Y:S01]  /*0af0*/  CCTL.IVALL ;  /* 0x00000000ff00798f */ /* 0x002fe20002000000 */
.L_x_10:
[----:B------:R-:W-:Y:S05]  /*0b00*/  BSYNC.RECONVERGENT B0 ;  /* 0x0000000000007941 */ /* 0x000fea0003800200 */
.L_x_9:
[----:B------:R-:W-:-:S04]  /*0b10*/  IADD3 R4, P0, PT, R4, 0x10, RZ ;  /* 0x0000001004047810 */ /* 0x000fc80007f1e0ff */
[----:B------:R-:W-:Y:S01]  /*0b20*/  IADD3.X R5, PT, PT, RZ, R5, RZ, P0, !PT ;  /* 0x00000005ff057210 */ /* 0x000fe200007fe4ff */
[----:B------:R-:W-:Y:S08]  /*0b30*/  BRA.U UP0, `(.L_x_11) ;  /* 0xfffffff500ac7547 */ /* 0x000ff0000b83ffff */
[----:B------:R-:W-:-:S07]  /*0b40*/  IMAD.U32 R7, RZ, RZ, UR15 ;  /* 0x0000000fff077e24 */ /* 0x000fce000f8e00ff */
.L_x_2:
[----:B------:R-:W-:-:S09]  /*0b50*/  UISETP.NE.AND UP0, UPT, UR5, URZ, UPT ;  /* 0x000000ff0500728c */ /* 0x000fd2000bf05270 */
[----:B------:R-:W-:Y:S05]  /*0b60*/  BRA.U !UP0, `(.L_x_1) ;  /* 0x0000000508c87547 */ /* 0x000fea000b800000 */
[----:B------:R-:W0:Y:S02]  /*0b70*/  LDC.64 R4, c[0x0][0x388] ;  /* 0x0000e200ff047b82 */ /* 0x000e240000000a00 */
[----:B0-----:R-:W-:-:S05]  /*0b80*/  IMAD.WIDE.U32 R4, R7, 0x4, R4 ;  /* 0x0000000407047825 */ /* 0x001fca00078e0004 */
[----:B------:R-:W2:Y:S02]  /*0b90*/  LDG.E.STRONG.SYS R0, desc[UR10][R4.64] ;  /* 0x0000000a04007981 */ /* 0x000ea4000c1f5900 */
[----:B--2---:R-:W-:-:S13]  /*0ba0*/  ISETP.NE.AND P0, PT, R0, 0x1, PT ;  /* 0x000000010000780c */ /* 0x004fda0003f05270 */
[----:B------:R-:W-:Y:S05]  /*0bb0*/  @P0 BRA `(.L_x_12) ;  /* 0x0000000000840947 */ /* 0x000fea0003800000 */
[----:B------:R-:W-:Y:S02]  /*0bc0*/  HFMA2 R7, -RZ, RZ, 0, 1.1920928955078125e-07 ;  /* 0x00000002ff077431 */ /* 0x000fe400000001ff */
        /* <DEDUP_REMOVED lines=31> */
.L_x_13:
[----:B------:R-:W-:Y:S05]  /*0dc0*/  BSYNC.RECONVERGENT B0 ;  /* 0x0000000000007941 */ /* 0x000fea0003800200 */
.L_x_12:
[----:B------:R-:W-:-:S09]  /*0dd0*/  UISETP.NE.AND UP0, UPT, UR5, 0x1, UPT ;  /* 0x000000010500788c */ /* 0x000fd2000bf05270 */
[----:B------:R-:W-:Y:S05]  /*0de0*/  BRA.U !UP0, `(.L_x_1) ;  /* 0x0000000508287547 */ /* 0x000fea000b800000 */
[----:B------:R-:W2:Y:S02]  /*0df0*/  LDG.E.STRONG.SYS R0, desc[UR10][R4.64+0x4] ;  /* 0x0000040a04007981 */ /* 0x000ea4000c1f5900 */
[----:B--2---:R-:W-:-:S13]  /*0e00*/  ISETP.NE.AND P0, PT, R0, 0x1, PT ;  /* 0x000000010000780c */ /* 0x004fda0003f05270 */
[----:B------:R-:W-:Y:S05]  /*0e10*/  @P0 BRA `(.L_x_14) ;  /* 0x0000000000840947 */ /* 0x000fea0003800000 */
[----:B------:R-:W-:Y:S02]  /*0e20*/  HFMA2 R7, -RZ, RZ, 0, 1.1920928955078125e-07 ;  /* 0x00000002ff077431 */ /* 0x000fe400000001ff */
        /* <DEDUP_REMOVED lines=31> */
.L_x_15:
[----:B------:R-:W-:Y:S05]  /*1020*/  BSYNC.RECONVERGENT B0 ;  /* 0x0000000000007941 */ /* 0x000fea0003800200 */
.L_x_14:
        /* <DEDUP_REMOVED lines=37> */
.L_x_16:
[----:B------:R-:W-:Y:S05]  /*1280*/  BSYNC.RECONVERGENT B0 ;  /* 0x0000000000007941 */ /* 0x000fea0003800200 */
.L_x_1:
[----:B------:R-:W0:Y:S01]  /*1290*/  LDC.64 R4, c[0x0][0x390] ;  /* 0x0000e400ff047b82 */ /* 0x000e220000000a00 */
[----:B------:R-:W-:Y:S05]  /*12a0*/  NANOSLEEP 0x64 ;  /* 0x000000640000795d */ /* 0x000fea0003800000 */
[----:B0-----:R-:W2:Y:S02]  /*12b0*/  LDG.E.STRONG.SYS R4, desc[UR10][R4.64+0x80] ;  /* 0x0000800a04047981 */ /* 0x001ea4000c1f5900 */
[----:B--2---:R-:W-:-:S13]  /*12c0*/  ISETP.NE.AND P0, PT, R4, RZ, PT ;  /* 0x000000ff0400720c */ /* 0x004fda0003f05270 */
[----:B------:R-:W-:Y:S05]  /*12d0*/  @!P0 BRA `(.L_x_17) ;  /* 0xffffffec00a08947 */ /* 0x000fea000383ffff */
[----:B------:R-:W-:Y:S05]  /*12e0*/  EXIT ;  /* 0x000000000000794d */ /* 0x000fea0003800000 */
.L_x_18:
        /* <DEDUP_REMOVED lines=9> */
.L_x_20:


//--------------------- .nv.shared.reserved.0     --------------------------
	.section	.nv.shared.reserved.0,"aw",@nobits
	.weak		__nv_reservedSMEM_offset_0_alias
	.size		__nv_reservedSMEM_offset_0_alias, 0, 64
	.other		__nv_reservedSMEM_offset_0_alias,@"STO_CUDA_RESERVED_SHARED STV_DEFAULT"
__nv_reservedSMEM_offset_0_alias:
	.zero		0
	.zero		64


//--------------------- .nv.constant0.gpuqueue_noop_kernel --------------------------
	.section	.nv.constant0.gpuqueue_noop_kernel,"a",@progbits
	.sectionflags	@""
	.align	4
.nv.constant0.gpuqueue_noop_kernel:
	.zero		896


//--------------------- .nv.constant0._Z26persistent_consumer_kernelPhPVjPVN8gpuqueue6device18DeviceControlBlockEjj --------------------------
	.section	.nv.constant0._Z26persistent_consumer_kernelPhPVjPVN8gpuqueue6device18DeviceControlBlockEjj,"a",@progbits
	.sectionflags	@""
	.align	4
.nv.constant0._Z26persistent_consumer_kernelPhPVjPVN8gpuqueue6device18DeviceControlBlockEjj:
	.zero		928


//--------------------- SYMBOLS --------------------------

	.type		.nv.reservedSmem.offset0,@object
	.size		.nv.reservedSmem.offset0,0x4
